	.headerflags	@"EF_CUDA_TEXMODE_UNIFIED EF_CUDA_64BIT_ADDRESS EF_CUDA_ACCELERATORS EF_CUDA_SM90 EF_CUDA_VIRTUAL_SM(EF_CUDA_SM90)"
	.elftype	@"ET_EXEC"


//--------------------- .nv.info                  --------------------------
	.section	.nv.info,"",@"SHT_CUDA_INFO"
	.align	4


	//----- nvinfo : EIATTR_REGCOUNT
	.align		4
        /*0000*/ 	.byte	0x04, 0x2f
        /*0002*/ 	.short	(.L_1 - .L_0)
	.align		4
.L_0:
        /*0004*/ 	.word	index@(triton_poi_fused_addmm_leaky_relu_11)
        /*0008*/ 	.word	0x0000000e


	//----- nvinfo : EIATTR_MIN_STACK_SIZE
	.align		4
.L_1:
        /*000c*/ 	.byte	0x04, 0x12
        /*000e*/ 	.short	(.L_3 - .L_2)
	.align		4
.L_2:
        /*0010*/ 	.word	index@(triton_poi_fused_addmm_leaky_relu_11)
        /*0014*/ 	.word	0x00000000


	//----- nvinfo : EIATTR_FRAME_SIZE
	.align		4
.L_3:
        /*0018*/ 	.byte	0x04, 0x11
        /*001a*/ 	.short	(.L_5 - .L_4)
	.align		4
.L_4:
        /*001c*/ 	.word	index@(triton_poi_fused_addmm_leaky_relu_11)
        /*0020*/ 	.word	0x00000000


	//----- nvinfo : EIATTR_MIN_STACK_SIZE
	.align		4
.L_5:
        /*0024*/ 	.byte	0x04, 0x12
        /*0026*/ 	.short	(.L_7 - .L_6)
	.align		4
.L_6:
        /*0028*/ 	.word	index@(triton_poi_fused_addmm_leaky_relu_11)
        /*002c*/ 	.word	0x00000000
.L_7:


//--------------------- .nv.info.triton_poi_fused_addmm_leaky_relu_11 --------------------------
	.section	.nv.info.triton_poi_fused_addmm_leaky_relu_11,"",@"SHT_CUDA_INFO"
	.sectionflags	@""
	.align	4


	//----- nvinfo : EIATTR_CUDA_API_VERSION
	.align		4
        /*0000*/ 	.byte	0x04, 0x37
        /*0002*/ 	.short	(.L_9 - .L_8)
.L_8:
        /*0004*/ 	.word	0x0000007c


	//----- nvinfo : EIATTR_KPARAM_INFO
	.align		4
.L_9:
        /*0008*/ 	.byte	0x04, 0x17
        /*000a*/ 	.short	(.L_11 - .L_10)
.L_10:
        /*000c*/ 	.word	0x00000000
        /*0010*/ 	.short	0x0003
        /*0012*/ 	.short	0x0018
        /*0014*/ 	.byte	0x00, 0xf0, 0x11, 0x00


	//----- nvinfo : EIATTR_KPARAM_INFO
	.align		4
.L_11:
        /*0018*/ 	.byte	0x04, 0x17
        /*001a*/ 	.short	(.L_13 - .L_12)
.L_12:
        /*001c*/ 	.word	0x00000000
        /*0020*/ 	.short	0x0002
        /*0022*/ 	.short	0x0010
        /*0024*/ 	.byte	0x00, 0xf4, 0x21, 0x00


	//----- nvinfo : EIATTR_KPARAM_INFO
	.align		4
.L_13:
        /*0028*/ 	.byte	0x04, 0x17
        /*002a*/ 	.short	(.L_15 - .L_14)
.L_14:
        /*002c*/ 	.word	0x00000000
        /*0030*/ 	.short	0x0001
        /*0032*/ 	.short	0x0008
        /*0034*/ 	.byte	0x00, 0xf4, 0x21, 0x00


	//----- nvinfo : EIATTR_KPARAM_INFO
	.align		4
.L_15:
        /*0038*/ 	.byte	0x04, 0x17
        /*003a*/ 	.short	(.L_17 - .L_16)
.L_16:
        /*003c*/ 	.word	0x00000000
        /*0040*/ 	.short	0x0000
        /*0042*/ 	.short	0x0000
        /*0044*/ 	.byte	0x00, 0xf4, 0x21, 0x00


	//----- nvinfo : EIATTR_SPARSE_MMA_MASK
	.align		4
.L_17:
        /*0048*/ 	.byte	0x03, 0x50
        /*004a*/ 	.short	0x0000


	//----- nvinfo : EIATTR_MAXREG_COUNT
	.align		4
        /*004c*/ 	.byte	0x03, 0x1b
        /*004e*/ 	.short	0x00ff


	//----- nvinfo : EIATTR_EXIT_INSTR_OFFSETS
	.align		4
        /*0050*/ 	.byte	0x04, 0x1c
        /*0052*/ 	.short	(.L_19 - .L_18)


	//   ....[0]....
.L_18:
        /*0054*/ 	.word	0x000001a0


	//----- nvinfo : EIATTR_REQNTID
	.align		4
.L_19:
        /*0058*/ 	.byte	0x04, 0x10
        /*005a*/ 	.short	(.L_21 - .L_20)
.L_20:
        /*005c*/ 	.word	0x00000080
        /*0060*/ 	.word	0x00000001
        /*0064*/ 	.word	0x00000001


	//----- nvinfo : EIATTR_CBANK_PARAM_SIZE
	.align		4
.L_21:
        /*0068*/ 	.byte	0x03, 0x19
        /*006a*/ 	.short	0x001c


	//----- nvinfo : EIATTR_PARAM_CBANK
	.align		4
        /*006c*/ 	.byte	0x04, 0x0a
        /*006e*/ 	.short	(.L_23 - .L_22)
	.align		4
.L_22:
        /*0070*/ 	.word	index@(.nv.constant0.triton_poi_fused_addmm_leaky_relu_11)
        /*0074*/ 	.short	0x0210
        /*0076*/ 	.short	0x001c


	//----- nvinfo : EIATTR_SW_WAR
	.align		4
.L_23:
        /*0078*/ 	.byte	0x04, 0x36
        /*007a*/ 	.short	(.L_25 - .L_24)
.L_24:
        /*007c*/ 	.word	0x00000008
.L_25:


//--------------------- .nv.callgraph             --------------------------
	.section	.nv.callgraph,"",@"SHT_CUDA_CALLGRAPH"
	.align	4
	.sectionentsize	8
	.align		4
        /*0000*/ 	.word	0x00000000
	.align		4
        /*0004*/ 	.word	0xffffffff
	.align		4
        /*0008*/ 	.word	0x00000000
	.align		4
        /*000c*/ 	.word	0xfffffffe
	.align		4
        /*0010*/ 	.word	0x00000000
	.align		4
        /*0014*/ 	.word	0xfffffffd
	.align		4
        /*0018*/ 	.word	0x00000000
	.align		4
        /*001c*/ 	.word	0xfffffffc


//--------------------- .text.triton_poi_fused_addmm_leaky_relu_11 --------------------------
	.section	.text.triton_poi_fused_addmm_leaky_relu_11,"ax",@progbits
	.align	128
        .global         triton_poi_fused_addmm_leaky_relu_11
        .type           triton_poi_fused_addmm_leaky_relu_11,@function
        .size           triton_poi_fused_addmm_leaky_relu_11,(.L_x_1 - triton_poi_fused_addmm_leaky_relu_11)
        .other          triton_poi_fused_addmm_leaky_relu_11,@"STO_CUDA_ENTRY STV_DEFAULT"
triton_poi_fused_addmm_leaky_relu_11:
.text.triton_poi_fused_addmm_leaky_relu_11:
[----:B------:R-:W-:Y:S01]  /*0000*/  LDC R1, c[0x0][0x28] ;  /* 0x00000a00ff017b82 */ /* 0x000fe20000000800 */
[----:B------:R-:W1:Y:S07]  /*0010*/  S2R R0, SR_TID.X ;  /* 0x0000000000007919 */ /* 0x000e6e0000002100 */
[----:B------:R-:W2:Y:S01]  /*0020*/  LDC.64 R4, c[0x0][0x218] ;  /* 0x00008600ff047b82 */ /* 0x000ea20000000a00 */
[----:B------:R-:W-:Y:S01]  /*0030*/  ULDC.64 UR4, c[0x0][0x208] ;  /* 0x0000820000047ab9 */ /* 0x000fe20000000a00 */
[----:B------:R-:W-:Y:S01]  /*0040*/  ULDC.64 UR6, c[0x0][0x220] ;  /* 0x0000880000067ab9 */ /* 0x000fe20000000a00 */
[----:B------:R-:W3:Y:S05]  /*0050*/  S2R R7, SR_CTAID.X ;  /* 0x0000000000077919 */ /* 0x000eea0000002500 */
[----:B------:R-:W4:Y:S01]  /*0060*/  LDC.64 R2, c[0x0][0x210] ;  /* 0x00008400ff027b82 */ /* 0x000f220000000a00 */
[----:B-1----:R-:W-:-:S02]  /*0070*/  LOP3.LUT R0, R0, 0x7f, RZ, 0xc0, !PT ;  /* 0x0000007f00007812 */ /* 0x002fc400078ec0ff */
[----:B---3--:R-:W-:-:S03]  /*0080*/  SHF.R.S32.HI R6, RZ, 0x18, R7 ;  /* 0x00000018ff067819 */ /* 0x008fc60000011407 */
[----:B------:R-:W-:Y:S01]  /*0090*/  IMAD R7, R7, 0x80, R0 ;  /* 0x0000008007077824 */ /* 0x000fe200078e0200 */
[----:B------:R-:W-:-:S03]  /*00a0*/  SGXT R0, R6, 0x1 ;  /* 0x000000010600781a */ /* 0x000fc60000000200 */
[----:B----4-:R-:W-:Y:S01]  /*00b0*/  IMAD.WIDE R2, R7, 0x4, R2 ;  /* 0x0000000407027825 */ /* 0x010fe200078e0202 */
[----:B------:R-:W-:-:S04]  /*00c0*/  LEA.HI R0, R0, R7, RZ, 0xa ;  /* 0x0000000700007211 */ /* 0x000fc800078f50ff */
[----:B------:R-:W-:-:S05]  /*00d0*/  LOP3.LUT R0, R0, 0xfffffc00, RZ, 0xc0, !PT ;  /* 0xfffffc0000007812 */ /* 0x000fca00078ec0ff */
[----:B------:R-:W-:Y:S02]  /*00e0*/  IMAD.IADD R9, R7, 0x1, -R0 ;  /* 0x0000000107097824 */ /* 0x000fe400078e0a00 */
[----:B------:R-:W3:Y:S02]  /*00f0*/  LDG.E R0, desc[UR4][R2.64] ;  /* 0x0000000402007981 */ /* 0x000ee4000c1e1900 */
[----:B--2---:R-:W-:-:S06]  /*0100*/  IMAD.WIDE R4, R9, 0x4, R4 ;  /* 0x0000000409047825 */ /* 0x004fcc00078e0204 */
[----:B------:R-:W3:Y:S01]  /*0110*/  LDG.E.EL R5, desc[UR4][R4.64] ;  /* 0x0000000404057981 */ /* 0x000ee2000c2e1900 */
[----:B------:R-:W-:-:S04]  /*0120*/  IADD3 R6, P1, R7, UR6, RZ ;  /* 0x0000000607067c10 */ /* 0x000fc8000ff3e0ff */
[----:B------:R-:W-:Y:S02]  /*0130*/  LEA.HI.X.SX32 R7, R7, UR7, 0x1, P1 ;  /* 0x0000000707077c11 */ /* 0x000fe400088f0eff */
[C---:B---3--:R-:W-:Y:S01]  /*0140*/  FSETP.GT.AND P0, PT, R0.reuse, -R5, PT ;  /* 0x800000050000720b */ /* 0x048fe20003f04000 */
[----:B------:R-:W-:-:S03]  /*0150*/  FADD R9, R0, R5 ;  /* 0x0000000500097221 */ /* 0x000fc60000000000 */
[----:B------:R-:W-:-:S05]  /*0160*/  SEL R11, RZ, 0x1, !P0 ;  /* 0x00000001ff0b7807 */ /* 0x000fca0004000000 */
[----:B------:R-:W-:Y:S04]  /*0170*/  STG.E.U8 desc[UR4][R6.64], R11 ;  /* 0x0000000b06007986 */ /* 0x000fe8000c101104 */
[----:B------:R-:W-:-:S05]  /*0180*/  @!P0 FMUL R9, R9, 0.0099999997764825820923 ;  /* 0x3c23d70a09098820 */ /* 0x000fca0000400000 */
[----:B------:R-:W-:Y:S01]  /*0190*/  STG.E desc[UR4][R2.64], R9 ;  /* 0x0000000902007986 */ /* 0x000fe2000c101904 */
[----:B------:R-:W-:Y:S05]  /*01a0*/  EXIT ;  /* 0x000000000000794d */ /* 0x000fea0003800000 */
.L_x_0:
[----:B------:R-:W-:-:S00]  /*01b0*/  BRA `(.L_x_0) ;  /* 0xfffffffc00fc7947 */ /* 0x000fc0000383ffff */
[----:B------:R-:W-:-:S00]  /*01c0*/  NOP ;  /* 0x0000000000007918 */ /* 0x000fc00000000000 */
        /* <DEDUP_REMOVED lines=11> */
.L_x_1:


//--------------------- .nv.constant0.triton_poi_fused_addmm_leaky_relu_11 --------------------------
	.section	.nv.constant0.triton_poi_fused_addmm_leaky_relu_11,"a",@progbits
	.sectionflags	@""
	.align	4
.nv.constant0.triton_poi_fused_addmm_leaky_relu_11:
	.zero		556
